	.headerflags	@"EF_CUDA_TEXMODE_UNIFIED EF_CUDA_64BIT_ADDRESS EF_CUDA_ACCELERATORS EF_CUDA_SM90 EF_CUDA_VIRTUAL_SM(EF_CUDA_SM90)"
	.elftype	@"ET_EXEC"


//--------------------- .nv.info                  --------------------------
	.section	.nv.info,"",@"SHT_CUDA_INFO"
	.align	4


	//----- nvinfo : EIATTR_REGCOUNT
	.align		4
        /*0000*/ 	.byte	0x04, 0x2f
        /*0002*/ 	.short	(.L_3 - .L_2)
	.align		4
.L_2:
        /*0004*/ 	.word	index@(triton_poi_fused__native_batch_norm_legit_no_training_relu_13)
        /*0008*/ 	.word	0x00000016


	//----- nvinfo : EIATTR_MIN_STACK_SIZE
	.align		4
.L_3:
        /*000c*/ 	.byte	0x04, 0x12
        /*000e*/ 	.short	(.L_5 - .L_4)
	.align		4
.L_4:
        /*0010*/ 	.word	index@(triton_poi_fused__native_batch_norm_legit_no_training_relu_13)
        /*0014*/ 	.word	0x00000000


	//----- nvinfo : EIATTR_FRAME_SIZE
	.align		4
.L_5:
        /*0018*/ 	.byte	0x04, 0x11
        /*001a*/ 	.short	(.L_7 - .L_6)
	.align		4
.L_6:
        /*001c*/ 	.word	index@(triton_poi_fused__native_batch_norm_legit_no_training_relu_13)
        /*0020*/ 	.word	0x00000000


	//----- nvinfo : EIATTR_MIN_STACK_SIZE
	.align		4
.L_7:
        /*0024*/ 	.byte	0x04, 0x12
        /*0026*/ 	.short	(.L_9 - .L_8)
	.align		4
.L_8:
        /*0028*/ 	.word	index@(triton_poi_fused__native_batch_norm_legit_no_training_relu_13)
        /*002c*/ 	.word	0x00000000
.L_9:


//--------------------- .nv.info.triton_poi_fused__native_batch_norm_legit_no_training_relu_13 --------------------------
	.section	.nv.info.triton_poi_fused__native_batch_norm_legit_no_training_relu_13,"",@"SHT_CUDA_INFO"
	.sectionflags	@""
	.align	4


	//----- nvinfo : EIATTR_CUDA_API_VERSION
	.align		4
        /*0000*/ 	.byte	0x04, 0x37
        /*0002*/ 	.short	(.L_11 - .L_10)
.L_10:
        /*0004*/ 	.word	0x0000007c


	//----- nvinfo : EIATTR_KPARAM_INFO
	.align		4
.L_11:
        /*0008*/ 	.byte	0x04, 0x17
        /*000a*/ 	.short	(.L_13 - .L_12)
.L_12:
        /*000c*/ 	.word	0x00000000
        /*0010*/ 	.short	0x0005
        /*0012*/ 	.short	0x0028
        /*0014*/ 	.byte	0x00, 0xf0, 0x11, 0x00


	//----- nvinfo : EIATTR_KPARAM_INFO
	.align		4
.L_13:
        /*0018*/ 	.byte	0x04, 0x17
        /*001a*/ 	.short	(.L_15 - .L_14)
.L_14:
        /*001c*/ 	.word	0x00000000
        /*0020*/ 	.short	0x0004
        /*0022*/ 	.short	0x0020
        /*0024*/ 	.byte	0x00, 0xf4, 0x21, 0x00


	//----- nvinfo : EIATTR_KPARAM_INFO
	.align		4
.L_15:
        /*0028*/ 	.byte	0x04, 0x17
        /*002a*/ 	.short	(.L_17 - .L_16)
.L_16:
        /*002c*/ 	.word	0x00000000
        /*0030*/ 	.short	0x0003
        /*0032*/ 	.short	0x0018
        /*0034*/ 	.byte	0x00, 0xf4, 0x21, 0x00


	//----- nvinfo : EIATTR_KPARAM_INFO
	.align		4
.L_17:
        /*0038*/ 	.byte	0x04, 0x17
        /*003a*/ 	.short	(.L_19 - .L_18)
.L_18:
        /*003c*/ 	.word	0x00000000
        /*0040*/ 	.short	0x0002
        /*0042*/ 	.short	0x0010
        /*0044*/ 	.byte	0x00, 0xf4, 0x21, 0x00


	//----- nvinfo : EIATTR_KPARAM_INFO
	.align		4
.L_19:
        /*0048*/ 	.byte	0x04, 0x17
        /*004a*/ 	.short	(.L_21 - .L_20)
.L_20:
        /*004c*/ 	.word	0x00000000
        /*0050*/ 	.short	0x0001
        /*0052*/ 	.short	0x0008
        /*0054*/ 	.byte	0x00, 0xf4, 0x21, 0x00


	//----- nvinfo : EIATTR_KPARAM_INFO
	.align		4
.L_21:
        /*0058*/ 	.byte	0x04, 0x17
        /*005a*/ 	.short	(.L_23 - .L_22)
.L_22:
        /*005c*/ 	.word	0x00000000
        /*0060*/ 	.short	0x0000
        /*0062*/ 	.short	0x0000
        /*0064*/ 	.byte	0x00, 0xf4, 0x21, 0x00


	//----- nvinfo : EIATTR_SPARSE_MMA_MASK
	.align		4
.L_23:
        /*0068*/ 	.byte	0x03, 0x50
        /*006a*/ 	.short	0x0000


	//----- nvinfo : EIATTR_MAXREG_COUNT
	.align		4
        /*006c*/ 	.byte	0x03, 0x1b
        /*006e*/ 	.short	0x00ff


	//----- nvinfo : EIATTR_EXIT_INSTR_OFFSETS
	.align		4
        /*0070*/ 	.byte	0x04, 0x1c
        /*0072*/ 	.short	(.L_25 - .L_24)


	//   ....[0]....
.L_24:
        /*0074*/ 	.word	0x000003f0


	//   ....[1]....
        /*0078*/ 	.word	0x00000410


	//----- nvinfo : EIATTR_REQNTID
	.align		4
.L_25:
        /*007c*/ 	.byte	0x04, 0x10
        /*007e*/ 	.short	(.L_27 - .L_26)
.L_26:
        /*0080*/ 	.word	0x00000100
        /*0084*/ 	.word	0x00000001
        /*0088*/ 	.word	0x00000001


	//----- nvinfo : EIATTR_CBANK_PARAM_SIZE
	.align		4
.L_27:
        /*008c*/ 	.byte	0x03, 0x19
        /*008e*/ 	.short	0x002c


	//----- nvinfo : EIATTR_PARAM_CBANK
	.align		4
        /*0090*/ 	.byte	0x04, 0x0a
        /*0092*/ 	.short	(.L_29 - .L_28)
	.align		4
.L_28:
        /*0094*/ 	.word	index@(.nv.constant0.triton_poi_fused__native_batch_norm_legit_no_training_relu_13)
        /*0098*/ 	.short	0x0210
        /*009a*/ 	.short	0x002c


	//----- nvinfo : EIATTR_SW_WAR
	.align		4
.L_29:
        /*009c*/ 	.byte	0x04, 0x36
        /*009e*/ 	.short	(.L_31 - .L_30)
.L_30:
        /*00a0*/ 	.word	0x00000008
.L_31:


//--------------------- .nv.callgraph             --------------------------
	.section	.nv.callgraph,"",@"SHT_CUDA_CALLGRAPH"
	.align	4
	.sectionentsize	8
	.align		4
        /*0000*/ 	.word	0x00000000
	.align		4
        /*0004*/ 	.word	0xffffffff
	.align		4
        /*0008*/ 	.word	0x00000000
	.align		4
        /*000c*/ 	.word	0xfffffffe
	.align		4
        /*0010*/ 	.word	0x00000000
	.align		4
        /*0014*/ 	.word	0xfffffffd
	.align		4
        /*0018*/ 	.word	0x00000000
	.align		4
        /*001c*/ 	.word	0xfffffffc


//--------------------- .nv.constant4             --------------------------
	.section	.nv.constant4,"a",@progbits
	.align	8
	.align		8
.nv.constant4:
        /*0000*/ 	.dword	_$_str
	.align		8
        /*0008*/ 	.dword	_$_str_$_2


//--------------------- .text.triton_poi_fused__native_batch_norm_legit_no_training_relu_13 --------------------------
	.section	.text.triton_poi_fused__native_batch_norm_legit_no_training_relu_13,"ax",@progbits
	.align	128
        .global         triton_poi_fused__native_batch_norm_legit_no_training_relu_13
        .type           triton_poi_fused__native_batch_norm_legit_no_training_relu_13,@function
        .size           triton_poi_fused__native_batch_norm_legit_no_training_relu_13,(.L_x_1 - triton_poi_fused__native_batch_norm_legit_no_training_relu_13)
        .other          triton_poi_fused__native_batch_norm_legit_no_training_relu_13,@"STO_CUDA_ENTRY STV_DEFAULT"
triton_poi_fused__native_batch_norm_legit_no_training_relu_13:
.text.triton_poi_fused__native_batch_norm_legit_no_training_relu_13:
[----:B------:R-:W0:Y:S01]  /*0000*/  LDC R1, c[0x0][0x28] ;  /* 0x00000a00ff017b82 */ /* 0x000e220000000800 */
[----:B------:R-:W1:Y:S07]  /*0010*/  S2R R0, SR_TID.X ;  /* 0x0000000000007919 */ /* 0x000e6e0000002100 */
[----:B------:R-:W2:Y:S01]  /*0020*/  LDC.64 R10, c[0x0][0x220] ;  /* 0x00008800ff0a7b82 */ /* 0x000ea20000000a00 */
[----:B------:R-:W-:Y:S01]  /*0030*/  ULDC.64 UR4, c[0x0][0x208] ;  /* 0x0000820000047ab9 */ /* 0x000fe20000000a00 */
[----:B------:R-:W3:Y:S06]  /*0040*/  S2R R7, SR_CTAID.X ;  /* 0x0000000000077919 */ /* 0x000eec0000002500 */
[----:B------:R-:W4:Y:S08]  /*0050*/  LDC.64 R4, c[0x0][0x210] ;  /* 0x00008400ff047b82 */ /* 0x000f300000000a00 */
[----:B------:R-:W5:Y:S08]  /*0060*/  LDC.64 R14, c[0x0][0x218] ;  /* 0x00008600ff0e7b82 */ /* 0x000f700000000a00 */
[----:B------:R-:W5:Y:S01]  /*0070*/  LDC.64 R16, c[0x0][0x228] ;  /* 0x00008a00ff107b82 */ /* 0x000f620000000a00 */
[----:B-1----:R-:W-:-:S07]  /*0080*/  SHF.L.U32 R0, R0, 0x1, RZ ;  /* 0x0000000100007819 */ /* 0x002fce00000006ff */
[----:B------:R-:W1:Y:S01]  /*0090*/  LDC.64 R18, c[0x0][0x230] ;  /* 0x00008c00ff127b82 */ /* 0x000e620000000a00 */
[----:B------:R-:W-:-:S04]  /*00a0*/  LOP3.LUT R0, R0, 0x1fe, RZ, 0xc0, !PT ;  /* 0x000001fe00007812 */ /* 0x000fc800078ec0ff */
[----:B---3--:R-:W-:-:S04]  /*00b0*/  LEA R7, R7, R0, 0x9 ;  /* 0x0000000007077211 */ /* 0x008fc800078e48ff */
[C---:B------:R-:W-:Y:S01]  /*00c0*/  ISETP.GE.AND P0, PT, R7.reuse, 0x396c0, PT ;  /* 0x000396c00700780c */ /* 0x040fe20003f06270 */
[----:B------:R-:W-:-:S05]  /*00d0*/  IMAD.HI R0, R7, 0x2aaaaaab, RZ ;  /* 0x2aaaaaab07007827 */ /* 0x000fca00078e02ff */
[----:B------:R-:W-:-:S04]  /*00e0*/  SHF.R.U32.HI R3, RZ, 0x1f, R0 ;  /* 0x0000001fff037819 */ /* 0x000fc80000011600 */
[----:B------:R-:W-:Y:S02]  /*00f0*/  LEA.HI R0, R0, R3, RZ, 0x1d ;  /* 0x0000000300007211 */ /* 0x000fe400078fe8ff */
[----:B------:R-:W-:-:S03]  /*0100*/  CS2R R2, SRZ ;  /* 0x0000000000027805 */ /* 0x000fc6000001ff00 */
[----:B------:R-:W-:-:S04]  /*0110*/  IMAD R13, R0, -0x30, R7 ;  /* 0xffffffd0000d7824 */ /* 0x000fc800078e0207 */
[----:B--2---:R-:W-:-:S05]  /*0120*/  IMAD.WIDE R10, R13, 0x4, R10 ;  /* 0x000000040d0a7825 */ /* 0x004fca00078e020a */
[----:B------:R2:W3:Y:S01]  /*0130*/  @!P0 LDG.E.EL.64 R2, desc[UR4][R10.64] ;  /* 0x000000040a028981 */ /* 0x0004e2000c2e1b00 */
[----:B----4-:R-:W-:Y:S01]  /*0140*/  IMAD.WIDE R4, R7, 0x4, R4 ;  /* 0x0000000407047825 */ /* 0x010fe200078e0204 */
[----:B------:R-:W-:Y:S02]  /*0150*/  CS2R R8, SRZ ;  /* 0x0000000000087805 */ /* 0x000fe4000001ff00 */
[----:B------:R-:W-:Y:S01]  /*0160*/  CS2R R6, SRZ ;  /* 0x0000000000067805 */ /* 0x000fe2000001ff00 */
[----:B-----5:R-:W-:-:S05]  /*0170*/  IMAD.WIDE R14, R13, 0x4, R14 ;  /* 0x000000040d0e7825 */ /* 0x020fca00078e020e */
[----:B------:R-:W4:Y:S01]  /*0180*/  @!P0 LDG.E.64 R6, desc[UR4][R4.64] ;  /* 0x0000000404068981 */ /* 0x000f22000c1e1b00 */
[C---:B0-----:R-:W-:Y:S01]  /*0190*/  IMAD.WIDE R16, R13.reuse, 0x4, R16 ;  /* 0x000000040d107825 */ /* 0x041fe200078e0210 */
[----:B--2---:R-:W-:Y:S02]  /*01a0*/  CS2R R10, SRZ ;  /* 0x00000000000a7805 */ /* 0x004fe4000001ff00 */
[----:B------:R0:W4:Y:S01]  /*01b0*/  @!P0 LDG.E.EL.64 R8, desc[UR4][R14.64] ;  /* 0x000000040e088981 */ /* 0x000122000c2e1b00 */
[----:B-1----:R-:W-:Y:S01]  /*01c0*/  IMAD.WIDE R18, R13, 0x4, R18 ;  /* 0x000000040d127825 */ /* 0x002fe200078e0212 */
[----:B------:R-:W-:-:S04]  /*01d0*/  CS2R R12, SRZ ;  /* 0x00000000000c7805 */ /* 0x000fc8000001ff00 */
[----:B------:R-:W2:Y:S04]  /*01e0*/  @!P0 LDG.E.EL.64 R10, desc[UR4][R18.64] ;  /* 0x00000004120a8981 */ /* 0x000ea8000c2e1b00 */
[----:B------:R-:W2:Y:S01]  /*01f0*/  @!P0 LDG.E.EL.64 R12, desc[UR4][R16.64] ;  /* 0x00000004100c8981 */ /* 0x000ea2000c2e1b00 */
[----:B0-----:R-:W-:Y:S01]  /*0200*/  HFMA2.MMA R15, -RZ, RZ, 1.625, 0 ;  /* 0x3e800000ff0f7435 */ /* 0x001fe200000001ff */
[----:B---3--:R-:W-:Y:S01]  /*0210*/  FADD R2, R2, 0.0010000000474974513054 ;  /* 0x3a83126f02027421 */ /* 0x008fe20000000000 */
[----:B------:R-:W-:-:S03]  /*0220*/  FADD R3, R3, 0.0010000000474974513054 ;  /* 0x3a83126f03037421 */ /* 0x000fc60000000000 */
[----:B------:R-:W0:Y:S08]  /*0230*/  MUFU.SQRT R0, R2 ;  /* 0x0000000200007308 */ /* 0x000e300000002000 */
[----:B------:R-:W1:Y:S01]  /*0240*/  MUFU.SQRT R14, R3 ;  /* 0x00000003000e7308 */ /* 0x000e620000002000 */
[C---:B0-----:R-:W-:Y:S02]  /*0250*/  FSETP.GT.AND P1, PT, R0.reuse, 8.50705917302346158658e+37, PT ;  /* 0x7e8000000000780b */ /* 0x041fe40003f24000 */
[----:B------:R-:W-:-:S02]  /*0260*/  FSETP.GEU.AND P3, PT, R0, 1.175494350822287508e-38, PT ;  /* 0x008000000000780b */ /* 0x000fc40003f6e000 */
[C---:B-1----:R-:W-:Y:S02]  /*0270*/  FSETP.GT.AND P2, PT, R14.reuse, 8.50705917302346158658e+37, PT ;  /* 0x7e8000000e00780b */ /* 0x042fe40003f44000 */
[----:B------:R-:W-:-:S07]  /*0280*/  FSETP.GEU.AND P4, PT, R14, 1.175494350822287508e-38, PT ;  /* 0x008000000e00780b */ /* 0x000fce0003f8e000 */
[----:B------:R-:W-:-:S04]  /*0290*/  @P1 FMUL R0, R0, 0.25 ;  /* 0x3e80000000001820 */ /* 0x000fc80000400000 */
[----:B------:R-:W-:Y:S01]  /*02a0*/  @!P3 FMUL R0, R0, 16777216 ;  /* 0x4b8000000000b820 */ /* 0x000fe20000400000 */
[----:B------:R-:W-:-:S04]  /*02b0*/  @P2 FMUL R14, R14, 0.25 ;  /* 0x3e8000000e0e2820 */ /* 0x000fc80000400000 */
[----:B------:R-:W-:Y:S01]  /*02c0*/  @!P4 FMUL R14, R14, 16777216 ;  /* 0x4b8000000e0ec820 */ /* 0x000fe20000400000 */
[----:B------:R-:W0:Y:S01]  /*02d0*/  MUFU.RCP R0, R0 ;  /* 0x0000000000007308 */ /* 0x000e220000001000 */
[----:B------:R-:W-:-:S07]  /*02e0*/  FSEL R3, R15, 1, P1 ;  /* 0x3f8000000f037808 */ /* 0x000fce0000800000 */
[----:B------:R-:W1:Y:S01]  /*02f0*/  MUFU.RCP R14, R14 ;  /* 0x0000000e000e7308 */ /* 0x000e620000001000 */
[----:B------:R-:W-:Y:S01]  /*0300*/  FSEL R15, R15, 1, P2 ;  /* 0x3f8000000f0f7808 */ /* 0x000fe20001000000 */
[----:B------:R-:W-:Y:S01]  /*0310*/  @!P3 FMUL R3, R3, 16777216 ;  /* 0x4b8000000303b820 */ /* 0x000fe20000400000 */
[----:B----4-:R-:W-:-:S03]  /*0320*/  FADD R6, -R8, R6 ;  /* 0x0000000608067221 */ /* 0x010fc60000000100 */
[----:B------:R-:W-:Y:S01]  /*0330*/  @!P4 FMUL R15, R15, 16777216 ;  /* 0x4b8000000f0fc820 */ /* 0x000fe20000400000 */
[----:B0-----:R-:W-:Y:S01]  /*0340*/  FMUL R3, R0, R3 ;  /* 0x0000000300037220 */ /* 0x001fe20000400000 */
[----:B------:R-:W-:-:S03]  /*0350*/  FADD R7, -R9, R7 ;  /* 0x0000000709077221 */ /* 0x000fc60000000100 */
[----:B------:R-:W-:Y:S01]  /*0360*/  FMUL R3, R6, R3 ;  /* 0x0000000306037220 */ /* 0x000fe20000400000 */
[----:B-1----:R-:W-:-:S03]  /*0370*/  FMUL R0, R14, R15 ;  /* 0x0000000f0e007220 */ /* 0x002fc60000400000 */
[----:B--2---:R-:W-:Y:S01]  /*0380*/  FFMA R3, R3, R12, R10 ;  /* 0x0000000c03037223 */ /* 0x004fe2000000000a */
[----:B------:R-:W-:-:S04]  /*0390*/  FMUL R0, R7, R0 ;  /* 0x0000000007007220 */ /* 0x000fc80000400000 */
[----:B------:R-:W-:Y:S01]  /*03a0*/  FFMA R0, R0, R13, R11 ;  /* 0x0000000d00007223 */ /* 0x000fe2000000000b */
[----:B------:R-:W-:-:S04]  /*03b0*/  FSETP.GEU.AND P1, PT, R3, RZ, PT ;  /* 0x000000ff0300720b */ /* 0x000fc80003f2e000 */
[C---:B------:R-:W-:Y:S02]  /*03c0*/  FSETP.GEU.AND P2, PT, R0.reuse, RZ, PT ;  /* 0x000000ff0000720b */ /* 0x040fe40003f4e000 */
[----:B------:R-:W-:Y:S02]  /*03d0*/  FSEL R2, R3, RZ, P1 ;  /* 0x000000ff03027208 */ /* 0x000fe40000800000 */
[----:B------:R-:W-:Y:S01]  /*03e0*/  FSEL R3, R0, RZ, P2 ;  /* 0x000000ff00037208 */ /* 0x000fe20001000000 */
[----:B------:R-:W-:Y:S08]  /*03f0*/  @P0 EXIT ;  /* 0x000000000000094d */ /* 0x000ff00003800000 */
[----:B------:R-:W-:Y:S01]  /*0400*/  STG.E.64 desc[UR4][R4.64], R2 ;  /* 0x0000000204007986 */ /* 0x000fe2000c101b04 */
[----:B------:R-:W-:Y:S05]  /*0410*/  EXIT ;  /* 0x000000000000794d */ /* 0x000fea0003800000 */
.L_x_0:
[----:B------:R-:W-:-:S00]  /*0420*/  BRA `(.L_x_0) ;  /* 0xfffffffc00fc7947 */ /* 0x000fc0000383ffff */
[----:B------:R-:W-:-:S00]  /*0430*/  NOP ;  /* 0x0000000000007918 */ /* 0x000fc00000000000 */
        /* <DEDUP_REMOVED lines=12> */
.L_x_1:


//--------------------- .nv.global.init           --------------------------
	.section	.nv.global.init,"aw",@progbits
.nv.global.init:
	.type		_$_str,@object
	.size		_$_str,(_$_str_$_2 - _$_str)
_$_str:
        /*0000*/ 	.byte	0x5f, 0x5f, 0x43, 0x55, 0x44, 0x41, 0x5f, 0x46, 0x54, 0x5a, 0x00
	.type		_$_str_$_2,@object
	.size		_$_str_$_2,(.L_1 - _$_str_$_2)
_$_str_$_2:
        /*000b*/ 	.byte	0x5f, 0x5f, 0x43, 0x55, 0x44, 0x41, 0x5f, 0x50, 0x52, 0x45, 0x43, 0x5f, 0x53, 0x51, 0x52, 0x54
        /*001b*/ 	.byte	0x00
.L_1:


//--------------------- .nv.constant0.triton_poi_fused__native_batch_norm_legit_no_training_relu_13 --------------------------
	.section	.nv.constant0.triton_poi_fused__native_batch_norm_legit_no_training_relu_13,"a",@progbits
	.sectionflags	@""
	.align	4
.nv.constant0.triton_poi_fused__native_batch_norm_legit_no_training_relu_13:
	.zero		572
